	.headerflags	@"EF_CUDA_TEXMODE_UNIFIED EF_CUDA_64BIT_ADDRESS EF_CUDA_ACCELERATORS EF_CUDA_SM90 EF_CUDA_VIRTUAL_SM(EF_CUDA_SM90)"
	.elftype	@"ET_EXEC"


//--------------------- .nv.info                  --------------------------
	.section	.nv.info,"",@"SHT_CUDA_INFO"
	.align	4


	//----- nvinfo : EIATTR_REGCOUNT
	.align		4
        /*0000*/ 	.byte	0x04, 0x2f
        /*0002*/ 	.short	(.L_3 - .L_2)
	.align		4
.L_2:
        /*0004*/ 	.word	index@(triton_poi_fused__native_batch_norm_legit_no_training_7)
        /*0008*/ 	.word	0x00000012


	//----- nvinfo : EIATTR_MIN_STACK_SIZE
	.align		4
.L_3:
        /*000c*/ 	.byte	0x04, 0x12
        /*000e*/ 	.short	(.L_5 - .L_4)
	.align		4
.L_4:
        /*0010*/ 	.word	index@(triton_poi_fused__native_batch_norm_legit_no_training_7)
        /*0014*/ 	.word	0x00000000


	//----- nvinfo : EIATTR_FRAME_SIZE
	.align		4
.L_5:
        /*0018*/ 	.byte	0x04, 0x11
        /*001a*/ 	.short	(.L_7 - .L_6)
	.align		4
.L_6:
        /*001c*/ 	.word	index@(triton_poi_fused__native_batch_norm_legit_no_training_7)
        /*0020*/ 	.word	0x00000000


	//----- nvinfo : EIATTR_MIN_STACK_SIZE
	.align		4
.L_7:
        /*0024*/ 	.byte	0x04, 0x12
        /*0026*/ 	.short	(.L_9 - .L_8)
	.align		4
.L_8:
        /*0028*/ 	.word	index@(triton_poi_fused__native_batch_norm_legit_no_training_7)
        /*002c*/ 	.word	0x00000000
.L_9:


//--------------------- .nv.info.triton_poi_fused__native_batch_norm_legit_no_training_7 --------------------------
	.section	.nv.info.triton_poi_fused__native_batch_norm_legit_no_training_7,"",@"SHT_CUDA_INFO"
	.sectionflags	@""
	.align	4


	//----- nvinfo : EIATTR_CUDA_API_VERSION
	.align		4
        /*0000*/ 	.byte	0x04, 0x37
        /*0002*/ 	.short	(.L_11 - .L_10)
.L_10:
        /*0004*/ 	.word	0x0000007c


	//----- nvinfo : EIATTR_KPARAM_INFO
	.align		4
.L_11:
        /*0008*/ 	.byte	0x04, 0x17
        /*000a*/ 	.short	(.L_13 - .L_12)
.L_12:
        /*000c*/ 	.word	0x00000000
        /*0010*/ 	.short	0x0006
        /*0012*/ 	.short	0x0030
        /*0014*/ 	.byte	0x00, 0xf0, 0x11, 0x00


	//----- nvinfo : EIATTR_KPARAM_INFO
	.align		4
.L_13:
        /*0018*/ 	.byte	0x04, 0x17
        /*001a*/ 	.short	(.L_15 - .L_14)
.L_14:
        /*001c*/ 	.word	0x00000000
        /*0020*/ 	.short	0x0005
        /*0022*/ 	.short	0x0028
        /*0024*/ 	.byte	0x00, 0xf4, 0x21, 0x00


	//----- nvinfo : EIATTR_KPARAM_INFO
	.align		4
.L_15:
        /*0028*/ 	.byte	0x04, 0x17
        /*002a*/ 	.short	(.L_17 - .L_16)
.L_16:
        /*002c*/ 	.word	0x00000000
        /*0030*/ 	.short	0x0004
        /*0032*/ 	.short	0x0020
        /*0034*/ 	.byte	0x00, 0xf4, 0x21, 0x00


	//----- nvinfo : EIATTR_KPARAM_INFO
	.align		4
.L_17:
        /*0038*/ 	.byte	0x04, 0x17
        /*003a*/ 	.short	(.L_19 - .L_18)
.L_18:
        /*003c*/ 	.word	0x00000000
        /*0040*/ 	.short	0x0003
        /*0042*/ 	.short	0x0018
        /*0044*/ 	.byte	0x00, 0xf4, 0x21, 0x00


	//----- nvinfo : EIATTR_KPARAM_INFO
	.align		4
.L_19:
        /*0048*/ 	.byte	0x04, 0x17
        /*004a*/ 	.short	(.L_21 - .L_20)
.L_20:
        /*004c*/ 	.word	0x00000000
        /*0050*/ 	.short	0x0002
        /*0052*/ 	.short	0x0010
        /*0054*/ 	.byte	0x00, 0xf4, 0x21, 0x00


	//----- nvinfo : EIATTR_KPARAM_INFO
	.align		4
.L_21:
        /*0058*/ 	.byte	0x04, 0x17
        /*005a*/ 	.short	(.L_23 - .L_22)
.L_22:
        /*005c*/ 	.word	0x00000000
        /*0060*/ 	.short	0x0001
        /*0062*/ 	.short	0x0008
        /*0064*/ 	.byte	0x00, 0xf4, 0x21, 0x00


	//----- nvinfo : EIATTR_KPARAM_INFO
	.align		4
.L_23:
        /*0068*/ 	.byte	0x04, 0x17
        /*006a*/ 	.short	(.L_25 - .L_24)
.L_24:
        /*006c*/ 	.word	0x00000000
        /*0070*/ 	.short	0x0000
        /*0072*/ 	.short	0x0000
        /*0074*/ 	.byte	0x00, 0xf4, 0x21, 0x00


	//----- nvinfo : EIATTR_SPARSE_MMA_MASK
	.align		4
.L_25:
        /*0078*/ 	.byte	0x03, 0x50
        /*007a*/ 	.short	0x0000


	//----- nvinfo : EIATTR_MAXREG_COUNT
	.align		4
        /*007c*/ 	.byte	0x03, 0x1b
        /*007e*/ 	.short	0x00ff


	//----- nvinfo : EIATTR_EXIT_INSTR_OFFSETS
	.align		4
        /*0080*/ 	.byte	0x04, 0x1c
        /*0082*/ 	.short	(.L_27 - .L_26)


	//   ....[0]....
.L_26:
        /*0084*/ 	.word	0x00000380


	//----- nvinfo : EIATTR_REQNTID
	.align		4
.L_27:
        /*0088*/ 	.byte	0x04, 0x10
        /*008a*/ 	.short	(.L_29 - .L_28)
.L_28:
        /*008c*/ 	.word	0x00000100
        /*0090*/ 	.word	0x00000001
        /*0094*/ 	.word	0x00000001


	//----- nvinfo : EIATTR_CBANK_PARAM_SIZE
	.align		4
.L_29:
        /*0098*/ 	.byte	0x03, 0x19
        /*009a*/ 	.short	0x0034


	//----- nvinfo : EIATTR_PARAM_CBANK
	.align		4
        /*009c*/ 	.byte	0x04, 0x0a
        /*009e*/ 	.short	(.L_31 - .L_30)
	.align		4
.L_30:
        /*00a0*/ 	.word	index@(.nv.constant0.triton_poi_fused__native_batch_norm_legit_no_training_7)
        /*00a4*/ 	.short	0x0210
        /*00a6*/ 	.short	0x0034


	//----- nvinfo : EIATTR_SW_WAR
	.align		4
.L_31:
        /*00a8*/ 	.byte	0x04, 0x36
        /*00aa*/ 	.short	(.L_33 - .L_32)
.L_32:
        /*00ac*/ 	.word	0x00000008
.L_33:


//--------------------- .nv.callgraph             --------------------------
	.section	.nv.callgraph,"",@"SHT_CUDA_CALLGRAPH"
	.align	4
	.sectionentsize	8
	.align		4
        /*0000*/ 	.word	0x00000000
	.align		4
        /*0004*/ 	.word	0xffffffff
	.align		4
        /*0008*/ 	.word	0x00000000
	.align		4
        /*000c*/ 	.word	0xfffffffe
	.align		4
        /*0010*/ 	.word	0x00000000
	.align		4
        /*0014*/ 	.word	0xfffffffd
	.align		4
        /*0018*/ 	.word	0x00000000
	.align		4
        /*001c*/ 	.word	0xfffffffc


//--------------------- .nv.constant4             --------------------------
	.section	.nv.constant4,"a",@progbits
	.align	8
	.align		8
.nv.constant4:
        /*0000*/ 	.dword	_$_str
	.align		8
        /*0008*/ 	.dword	_$_str_$_2


//--------------------- .text.triton_poi_fused__native_batch_norm_legit_no_training_7 --------------------------
	.section	.text.triton_poi_fused__native_batch_norm_legit_no_training_7,"ax",@progbits
	.align	128
        .global         triton_poi_fused__native_batch_norm_legit_no_training_7
        .type           triton_poi_fused__native_batch_norm_legit_no_training_7,@function
        .size           triton_poi_fused__native_batch_norm_legit_no_training_7,(.L_x_1 - triton_poi_fused__native_batch_norm_legit_no_training_7)
        .other          triton_poi_fused__native_batch_norm_legit_no_training_7,@"STO_CUDA_ENTRY STV_DEFAULT"
triton_poi_fused__native_batch_norm_legit_no_training_7:
.text.triton_poi_fused__native_batch_norm_legit_no_training_7:
[----:B------:R-:W-:Y:S01]  /*0000*/  LDC R1, c[0x0][0x28] ;  /* 0x00000a00ff017b82 */ /* 0x000fe20000000800 */
[----:B------:R-:W1:Y:S07]  /*0010*/  S2R R0, SR_TID.X ;  /* 0x0000000000007919 */ /* 0x000e6e0000002100 */
[----:B------:R-:W2:Y:S01]  /*0020*/  LDC.64 R2, c[0x0][0x220] ;  /* 0x00008800ff027b82 */ /* 0x000ea20000000a00 */
[----:B------:R-:W-:Y:S01]  /*0030*/  ULDC.64 UR4, c[0x0][0x208] ;  /* 0x0000820000047ab9 */ /* 0x000fe20000000a00 */
[----:B------:R-:W3:Y:S06]  /*0040*/  S2R R5, SR_CTAID.X ;  /* 0x0000000000057919 */ /* 0x000eec0000002500 */
[----:B------:R-:W4:Y:S08]  /*0050*/  LDC.64 R6, c[0x0][0x218] ;  /* 0x00008600ff067b82 */ /* 0x000f300000000a00 */
[----:B------:R-:W5:Y:S08]  /*0060*/  LDC.64 R8, c[0x0][0x228] ;  /* 0x00008a00ff087b82 */ /* 0x000f700000000a00 */
[----:B------:R-:W5:Y:S01]  /*0070*/  LDC.64 R10, c[0x0][0x230] ;  /* 0x00008c00ff0a7b82 */ /* 0x000f620000000a00 */
[----:B-1----:R-:W-:-:S04]  /*0080*/  SHF.L.U32 R0, R0, 0x1, RZ ;  /* 0x0000000100007819 */ /* 0x002fc800000006ff */
[----:B------:R-:W-:-:S04]  /*0090*/  LOP3.LUT R0, R0, 0x1fe, RZ, 0xc0, !PT ;  /* 0x000001fe00007812 */ /* 0x000fc800078ec0ff */
[----:B---3--:R-:W-:-:S05]  /*00a0*/  LEA R0, R5, R0, 0x9 ;  /* 0x0000000005007211 */ /* 0x008fca00078e48ff */
[----:B------:R-:W-:-:S05]  /*00b0*/  IMAD.HI R4, R0, 0x2aaaaaab, RZ ;  /* 0x2aaaaaab00047827 */ /* 0x000fca00078e02ff */
[----:B------:R-:W-:-:S04]  /*00c0*/  SHF.R.U32.HI R5, RZ, 0x1f, R4 ;  /* 0x0000001fff057819 */ /* 0x000fc80000011604 */
[----:B------:R-:W-:-:S05]  /*00d0*/  LEA.HI R5, R4, R5, RZ, 0x1e ;  /* 0x0000000504057211 */ /* 0x000fca00078ff0ff */
[----:B------:R-:W-:Y:S02]  /*00e0*/  IMAD R13, R5, -0x18, R0 ;  /* 0xffffffe8050d7824 */ /* 0x000fe400078e0200 */
[----:B------:R-:W1:Y:S02]  /*00f0*/  LDC.64 R4, c[0x0][0x210] ;  /* 0x00008400ff047b82 */ /* 0x000e640000000a00 */
[----:B--2---:R-:W-:-:S06]  /*0100*/  IMAD.WIDE R2, R13, 0x4, R2 ;  /* 0x000000040d027825 */ /* 0x004fcc00078e0202 */
[----:B------:R-:W2:Y:S01]  /*0110*/  LDG.E.EL.64 R2, desc[UR4][R2.64] ;  /* 0x0000000402027981 */ /* 0x000ea2000c2e1b00 */
[----:B----4-:R-:W-:-:S06]  /*0120*/  IMAD.WIDE R6, R13, 0x4, R6 ;  /* 0x000000040d067825 */ /* 0x010fcc00078e0206 */
[----:B------:R-:W3:Y:S01]  /*0130*/  LDG.E.EL.64 R6, desc[UR4][R6.64] ;  /* 0x0000000406067981 */ /* 0x000ee2000c2e1b00 */
[----:B-1----:R-:W-:-:S06]  /*0140*/  IMAD.WIDE R4, R0, 0x4, R4 ;  /* 0x0000000400047825 */ /* 0x002fcc00078e0204 */
[----:B------:R-:W3:Y:S01]  /*0150*/  LDG.E.64 R4, desc[UR4][R4.64] ;  /* 0x0000000404047981 */ /* 0x000ee2000c1e1b00 */
[----:B-----5:R-:W-:-:S04]  /*0160*/  IMAD.WIDE R8, R13, 0x4, R8 ;  /* 0x000000040d087825 */ /* 0x020fc800078e0208 */
[----:B0-----:R-:W-:Y:S02]  /*0170*/  IMAD.WIDE R10, R13, 0x4, R10 ;  /* 0x000000040d0a7825 */ /* 0x001fe400078e020a */
[----:B------:R-:W4:Y:S04]  /*0180*/  LDG.E.EL.64 R8, desc[UR4][R8.64] ;  /* 0x0000000408087981 */ /* 0x000f28000c2e1b00 */
[----:B------:R-:W4:Y:S01]  /*0190*/  LDG.E.EL.64 R10, desc[UR4][R10.64] ;  /* 0x000000040a0a7981 */ /* 0x000f22000c2e1b00 */
[----:B------:R-:W-:Y:S01]  /*01a0*/  HFMA2.MMA R15, -RZ, RZ, 1.625, 0 ;  /* 0x3e800000ff0f7435 */ /* 0x000fe200000001ff */
[----:B--2---:R-:W-:Y:S01]  /*01b0*/  FADD R2, R2, 9.9999997473787516356e-06 ;  /* 0x3727c5ac02027421 */ /* 0x004fe20000000000 */
[----:B------:R-:W-:-:S03]  /*01c0*/  FADD R12, R3, 9.9999997473787516356e-06 ;  /* 0x3727c5ac030c7421 */ /* 0x000fc60000000000 */
[----:B------:R0:W1:Y:S08]  /*01d0*/  MUFU.SQRT R13, R2 ;  /* 0x00000002000d7308 */ /* 0x0000700000002000 */
[----:B------:R-:W2:Y:S01]  /*01e0*/  MUFU.SQRT R14, R12 ;  /* 0x0000000c000e7308 */ /* 0x000ea20000002000 */
[----:B0-----:R-:W0:Y:S01]  /*01f0*/  LDC.64 R2, c[0x0][0x238] ;  /* 0x00008e00ff027b82 */ /* 0x001e220000000a00 */
[----:B-1----:R-:W-:-:S02]  /*0200*/  FSETP.GT.AND P0, PT, R13, 8.50705917302346158658e+37, PT ;  /* 0x7e8000000d00780b */ /* 0x002fc40003f04000 */
[----:B------:R-:W-:Y:S02]  /*0210*/  FSETP.GEU.AND P2, PT, R13, 1.175494350822287508e-38, PT ;  /* 0x008000000d00780b */ /* 0x000fe40003f4e000 */
[C---:B--2---:R-:W-:Y:S02]  /*0220*/  FSETP.GT.AND P1, PT, R14.reuse, 8.50705917302346158658e+37, PT ;  /* 0x7e8000000e00780b */ /* 0x044fe40003f24000 */
[----:B------:R-:W-:-:S07]  /*0230*/  FSETP.GEU.AND P3, PT, R14, 1.175494350822287508e-38, PT ;  /* 0x008000000e00780b */ /* 0x000fce0003f6e000 */
[----:B------:R-:W-:-:S04]  /*0240*/  @P0 FMUL R13, R13, 0.25 ;  /* 0x3e8000000d0d0820 */ /* 0x000fc80000400000 */
[----:B------:R-:W-:Y:S01]  /*0250*/  @!P2 FMUL R13, R13, 16777216 ;  /* 0x4b8000000d0da820 */ /* 0x000fe20000400000 */
[----:B------:R-:W-:-:S04]  /*0260*/  @P1 FMUL R14, R14, 0.25 ;  /* 0x3e8000000e0e1820 */ /* 0x000fc80000400000 */
[----:B------:R-:W-:Y:S01]  /*0270*/  @!P3 FMUL R14, R14, 16777216 ;  /* 0x4b8000000e0eb820 */ /* 0x000fe20000400000 */
[----:B------:R-:W1:Y:S01]  /*0280*/  MUFU.RCP R13, R13 ;  /* 0x0000000d000d7308 */ /* 0x000e620000001000 */
[----:B------:R-:W-:-:S07]  /*0290*/  FSEL R12, R15, 1, P0 ;  /* 0x3f8000000f0c7808 */ /* 0x000fce0000000000 */
[----:B------:R-:W2:Y:S01]  /*02a0*/  MUFU.RCP R14, R14 ;  /* 0x0000000e000e7308 */ /* 0x000ea20000001000 */
[----:B------:R-:W-:Y:S01]  /*02b0*/  FSEL R15, R15, 1, P1 ;  /* 0x3f8000000f0f7808 */ /* 0x000fe20000800000 */
[----:B------:R-:W-:Y:S01]  /*02c0*/  @!P2 FMUL R12, R12, 16777216 ;  /* 0x4b8000000c0ca820 */ /* 0x000fe20000400000 */
[----:B---3--:R-:W-:-:S03]  /*02d0*/  FADD R4, R4, -R6 ;  /* 0x8000000604047221 */ /* 0x008fc60000000000 */
[----:B------:R-:W-:Y:S01]  /*02e0*/  @!P3 FMUL R15, R15, 16777216 ;  /* 0x4b8000000f0fb820 */ /* 0x000fe20000400000 */
[----:B------:R-:W-:Y:S01]  /*02f0*/  FADD R5, R5, -R7 ;  /* 0x8000000705057221 */ /* 0x000fe20000000000 */
[----:B-1----:R-:W-:Y:S02]  /*0300*/  FMUL R13, R13, R12 ;  /* 0x0000000c0d0d7220 */ /* 0x002fe40000400000 */
[----:B--2---:R-:W-:Y:S02]  /*0310*/  FMUL R6, R14, R15 ;  /* 0x0000000f0e067220 */ /* 0x004fe40000400000 */
[----:B------:R-:W-:Y:S02]  /*0320*/  FMUL R13, R4, R13 ;  /* 0x0000000d040d7220 */ /* 0x000fe40000400000 */
[----:B------:R-:W-:Y:S01]  /*0330*/  FMUL R6, R5, R6 ;  /* 0x0000000605067220 */ /* 0x000fe20000400000 */
[----:B0-----:R-:W-:-:S04]  /*0340*/  IMAD.WIDE R2, R0, 0x4, R2 ;  /* 0x0000000400027825 */ /* 0x001fc800078e0202 */
[----:B----4-:R-:W-:Y:S01]  /*0350*/  FFMA R8, R8, R13, R10 ;  /* 0x0000000d08087223 */ /* 0x010fe2000000000a */
[----:B------:R-:W-:-:S05]  /*0360*/  FFMA R9, R9, R6, R11 ;  /* 0x0000000609097223 */ /* 0x000fca000000000b */
[----:B------:R-:W-:Y:S01]  /*0370*/  STG.E.64 desc[UR4][R2.64], R8 ;  /* 0x0000000802007986 */ /* 0x000fe2000c101b04 */
[----:B------:R-:W-:Y:S05]  /*0380*/  EXIT ;  /* 0x000000000000794d */ /* 0x000fea0003800000 */
.L_x_0:
[----:B------:R-:W-:-:S00]  /*0390*/  BRA `(.L_x_0) ;  /* 0xfffffffc00fc7947 */ /* 0x000fc0000383ffff */
[----:B------:R-:W-:-:S00]  /*03a0*/  NOP ;  /* 0x0000000000007918 */ /* 0x000fc00000000000 */
        /* <DEDUP_REMOVED lines=13> */
.L_x_1:


//--------------------- .nv.global.init           --------------------------
	.section	.nv.global.init,"aw",@progbits
.nv.global.init:
	.type		_$_str,@object
	.size		_$_str,(_$_str_$_2 - _$_str)
_$_str:
        /*0000*/ 	.byte	0x5f, 0x5f, 0x43, 0x55, 0x44, 0x41, 0x5f, 0x46, 0x54, 0x5a, 0x00
	.type		_$_str_$_2,@object
	.size		_$_str_$_2,(.L_1 - _$_str_$_2)
_$_str_$_2:
        /*000b*/ 	.byte	0x5f, 0x5f, 0x43, 0x55, 0x44, 0x41, 0x5f, 0x50, 0x52, 0x45, 0x43, 0x5f, 0x53, 0x51, 0x52, 0x54
        /*001b*/ 	.byte	0x00
.L_1:


//--------------------- .nv.constant0.triton_poi_fused__native_batch_norm_legit_no_training_7 --------------------------
	.section	.nv.constant0.triton_poi_fused__native_batch_norm_legit_no_training_7,"a",@progbits
	.sectionflags	@""
	.align	4
.nv.constant0.triton_poi_fused__native_batch_norm_legit_no_training_7:
	.zero		580
